//
// Generated by NVIDIA NVVM Compiler
//
// Compiler Build ID: CL-36424714
// Cuda compilation tools, release 13.0, V13.0.88
// Based on NVVM 20.0.0
//

.version 9.0
.target sm_100
.address_size 64

	// .globl	_Z25unique_gid_calculation_2dPi
.extern .func  (.param .b32 func_retval0) vprintf
(
	.param .b64 vprintf_param_0,
	.param .b64 vprintf_param_1
)
;
.global .align 1 .b8 $str[75] = {98, 108, 111, 99, 107, 73, 100, 120, 46, 120, 32, 58, 32, 37, 100, 44, 32, 98, 108, 111, 99, 107, 73, 100, 120, 46, 121, 32, 58, 32, 37, 100, 44, 32, 116, 104, 114, 101, 97, 100, 73, 100, 120, 46, 120, 32, 58, 32, 37, 100, 44, 32, 103, 105, 100, 32, 58, 32, 37, 100, 44, 32, 118, 97, 108, 117, 101, 32, 58, 32, 37, 100, 32, 10};

.visible .entry _Z25unique_gid_calculation_2dPi(
	.param .u64 .ptr .align 1 _Z25unique_gid_calculation_2dPi_param_0
)
{
	.local .align 8 .b8 	__local_depot0[24];
	.reg .b64 	%SP;
	.reg .b64 	%SPL;
	.reg .b32 	%r<9>;
	.reg .b64 	%rd<9>;

	mov.u64 	%SPL, __local_depot0;
	cvta.local.u64 	%SP, %SPL;
	ld.param.u64 	%rd1, [_Z25unique_gid_calculation_2dPi_param_0];
	cvta.to.global.u64 	%rd2, %rd1;
	add.u64 	%rd3, %SP, 0;
	add.u64 	%rd4, %SPL, 0;
	mov.u32 	%r1, %tid.x;
	mov.u32 	%r2, %ctaid.x;
	mov.u32 	%r3, %ntid.x;
	mad.lo.s32 	%r4, %r2, %r3, %r1;
	mov.u32 	%r5, %ctaid.y;
	mul.wide.s32 	%rd5, %r4, 4;
	add.s64 	%rd6, %rd2, %rd5;
	ld.global.u32 	%r6, [%rd6];
	st.local.v2.u32 	[%rd4], {%r2, %r5};
	st.local.v2.u32 	[%rd4+8], {%r1, %r4};
	st.local.u32 	[%rd4+16], %r6;
	mov.u64 	%rd7, $str;
	cvta.global.u64 	%rd8, %rd7;
	{ // callseq 0, 0
	.param .b64 param0;
	st.param.b64 	[param0], %rd8;
	.param .b64 param1;
	st.param.b64 	[param1], %rd3;
	.param .b32 retval0;
	call.uni (retval0), 
	vprintf, 
	(
	param0, 
	param1
	);
	ld.param.b32 	%r7, [retval0];
	} // callseq 0
	ret;

}


// ===== COMPILED SASS (sm_100) =====

	.target	sm_100

	.elftype	@"ET_EXEC"


//--------------------- .note.nv.tkinfo           --------------------------
	.section	.note.nv.tkinfo,"",@"SHT_NOTE"
	.sectionflags	@"SHF_NOTE_NV_TKINFO"
	.tkinfo
        /*0018*/ 	.word	0x00000002
        /*0030*/ 	.string	""
        /*0030*/ 	.string	"ptxas"
        /*0030*/ 	.string	"Cuda compilation tools, release 13.0, V13.0.88"
        /*0030*/ 	.string	"Build cuda_13.0.r13.0/compiler.36424714_0"
        /*0030*/ 	.string	"-arch sm_100 -m 64 "



//--------------------- .note.nv.cuinfo           --------------------------
	.section	.note.nv.cuinfo,"",@"SHT_NOTE"
	.sectionflags	@"SHF_NOTE_NV_CUINFO"
        /*0018*/ 	.short	0x0002
        /*001a*/ 	.short	0x0064
        /*001c*/ 	.short	0x0082
	.zero		2


//--------------------- .nv.info                  --------------------------
	.section	.nv.info,"",@"SHT_CUDA_INFO"
	.align	4


	//----- nvinfo : EIATTR_REGCOUNT
	.align		4
        /*0000*/ 	.byte	0x04, 0x2f
        /*0002*/ 	.short	(.L_2 - .L_1)
	.align		4
.L_1:
        /*0004*/ 	.word	index@(_Z25unique_gid_calculation_2dPi)
        /*0008*/ 	.word	0x00000018


	//----- nvinfo : EIATTR_FRAME_SIZE
	.align		4
.L_2:
        /*000c*/ 	.byte	0x04, 0x11
        /*000e*/ 	.short	(.L_4 - .L_3)
	.align		4
.L_3:
        /*0010*/ 	.word	index@(_Z25unique_gid_calculation_2dPi)
        /*0014*/ 	.word	0x00000018


	//----- nvinfo : EIATTR_MIN_STACK_SIZE
	.align		4
.L_4:
        /*0018*/ 	.byte	0x04, 0x12
        /*001a*/ 	.short	(.L_6 - .L_5)
	.align		4
.L_5:
        /*001c*/ 	.word	index@(_Z25unique_gid_calculation_2dPi)
        /*0020*/ 	.word	0x00000018
.L_6:


//--------------------- .nv.compat                --------------------------
	.section	.nv.compat,"",@"SHT_CUDA_COMPAT_INFO"
	.align	4
        /*0000*/ 	.byte	0x02, 0x09, 0x00, 0x00, 0x02, 0x02, 0x01, 0x00, 0x02, 0x05, 0x05, 0x00, 0x03, 0x07, 0x01, 0x01
        /*0010*/ 	.byte	0x02, 0x03, 0x00, 0x00, 0x02, 0x06, 0x01, 0x00, 0x04, 0x0b, 0x08, 0x00, 0x09, 0x00, 0x00, 0x00
        /*0020*/ 	.byte	0x00, 0x00, 0x00, 0x00


//--------------------- .nv.info._Z25unique_gid_calculation_2dPi --------------------------
	.section	.nv.info._Z25unique_gid_calculation_2dPi,"",@"SHT_CUDA_INFO"
	.sectionflags	@""
	.align	4


	//----- nvinfo : EIATTR_CUDA_API_VERSION
	.align		4
        /*0000*/ 	.byte	0x04, 0x37
        /*0002*/ 	.short	(.L_8 - .L_7)
.L_7:
        /*0004*/ 	.word	0x00000082


	//----- nvinfo : EIATTR_KPARAM_INFO
	.align		4
.L_8:
        /*0008*/ 	.byte	0x04, 0x17
        /*000a*/ 	.short	(.L_10 - .L_9)
.L_9:
        /*000c*/ 	.word	0x00000000
        /*0010*/ 	.short	0x0000
        /*0012*/ 	.short	0x0000
        /*0014*/ 	.byte	0x00, 0xf5, 0x21, 0x00


	//----- nvinfo : EIATTR_SPARSE_MMA_MASK
	.align		4
.L_10:
        /*0018*/ 	.byte	0x03, 0x50
        /*001a*/ 	.short	0x0000


	//----- nvinfo : EIATTR_MAXREG_COUNT
	.align		4
        /*001c*/ 	.byte	0x03, 0x1b
        /*001e*/ 	.short	0x00ff


	//----- nvinfo : EIATTR_EXTERNS
	.align		4
        /*0020*/ 	.byte	0x04, 0x0f
        /*0022*/ 	.short	(.L_12 - .L_11)


	//   ....[0]....
	.align		4
.L_11:
        /*0024*/ 	.word	index@(vprintf)


	//----- nvinfo : EIATTR_MERCURY_ISA_VERSION
	.align		4
.L_12:
        /*0028*/ 	.byte	0x03, 0x5f
        /*002a*/ 	.short	0x0101


	//----- nvinfo : EIATTR_VRC_CTA_INIT_COUNT
	.align		4
        /*002c*/ 	.byte	0x02, 0x4a
	.zero		1
	.zero		1


	//----- nvinfo : EIATTR_SYSCALL_OFFSETS
	.align		4
        /*0030*/ 	.byte	0x04, 0x46
        /*0032*/ 	.short	(.L_14 - .L_13)


	//   ....[0]....
.L_13:
        /*0034*/ 	.word	0x00000180


	//----- nvinfo : EIATTR_EXIT_INSTR_OFFSETS
	.align		4
.L_14:
        /*0038*/ 	.byte	0x04, 0x1c
        /*003a*/ 	.short	(.L_16 - .L_15)


	//   ....[0]....
.L_15:
        /*003c*/ 	.word	0x00000190


	//----- nvinfo : EIATTR_CBANK_PARAM_SIZE
	.align		4
.L_16:
        /*0040*/ 	.byte	0x03, 0x19
        /*0042*/ 	.short	0x0008


	//----- nvinfo : EIATTR_PARAM_CBANK
	.align		4
        /*0044*/ 	.byte	0x04, 0x0a
        /*0046*/ 	.short	(.L_18 - .L_17)
	.align		4
.L_17:
        /*0048*/ 	.word	index@(.nv.constant0._Z25unique_gid_calculation_2dPi)
        /*004c*/ 	.short	0x0380
        /*004e*/ 	.short	0x0008


	//----- nvinfo : EIATTR_SW_WAR
	.align		4
.L_18:
        /*0050*/ 	.byte	0x04, 0x36
        /*0052*/ 	.short	(.L_20 - .L_19)
.L_19:
        /*0054*/ 	.word	0x00000008
.L_20:


//--------------------- .nv.callgraph             --------------------------
	.section	.nv.callgraph,"",@"SHT_CUDA_CALLGRAPH"
	.align	4
	.sectionentsize	8
	.align		4
        /*0000*/ 	.word	0x00000000
	.align		4
        /*0004*/ 	.word	0xffffffff
	.align		4
        /*0008*/ 	.word	index@(_Z25unique_gid_calculation_2dPi)
	.align		4
        /*000c*/ 	.word	index@(vprintf)
	.align		4
        /*0010*/ 	.word	0x00000000
	.align		4
        /*0014*/ 	.word	0xfffffffe
	.align		4
        /*0018*/ 	.word	0x00000000
	.align		4
        /*001c*/ 	.word	0xfffffffd
	.align		4
        /*0020*/ 	.word	0x00000000
	.align		4
        /*0024*/ 	.word	0xfffffffc


//--------------------- .nv.constant4             --------------------------
	.section	.nv.constant4,"a",@progbits
	.align	8
	.align		8
.nv.constant4:
        /*0000*/ 	.dword	vprintf
	.align		8
        /*0008*/ 	.dword	$str


//--------------------- .text._Z25unique_gid_calculation_2dPi --------------------------
	.section	.text._Z25unique_gid_calculation_2dPi,"ax",@progbits
	.align	128
        .global         _Z25unique_gid_calculation_2dPi
        .type           _Z25unique_gid_calculation_2dPi,@function
        .size           _Z25unique_gid_calculation_2dPi,(.L_x_2 - _Z25unique_gid_calculation_2dPi)
        .other          _Z25unique_gid_calculation_2dPi,@"STO_CUDA_ENTRY STV_DEFAULT"
_Z25unique_gid_calculation_2dPi:
.text._Z25unique_gid_calculation_2dPi:
[----:B------:R-:W0:Y:S01]  /*0000*/  LDC R1, c[0x0][0x37c] ;  /* 0x0000df00ff017b82 */ /* 0x000e220000000800 */
[----:B------:R-:W1:Y:S07]  /*0010*/  S2R R12, SR_CTAID.X ;  /* 0x00000000000c7919 */ /* 0x000e6e0000002500 */
[----:B------:R-:W2:Y:S01]  /*0020*/  LDC.64 R2, c[0x0][0x380] ;  /* 0x0000e000ff027b82 */ /* 0x000ea20000000a00 */
[----:B------:R-:W3:Y:S01]  /*0030*/  LDCU UR6, c[0x0][0x2fc] ;  /* 0x00005f80ff0677ac */ /* 0x000ee20008000800 */
[----:B0-----:R-:W-:Y:S01]  /*0040*/  VIADD R1, R1, 0xffffffe8 ;  /* 0xffffffe801017836 */ /* 0x001fe20000000000 */
[----:B------:R-:W1:Y:S01]  /*0050*/  S2R R10, SR_TID.X ;  /* 0x00000000000a7919 */ /* 0x000e620000002100 */
[----:B------:R-:W1:Y:S01]  /*0060*/  LDCU UR7, c[0x0][0x360] ;  /* 0x00006c00ff0777ac */ /* 0x000e620008000800 */
[----:B------:R-:W0:Y:S01]  /*0070*/  LDCU.64 UR4, c[0x0][0x358] ;  /* 0x00006b00ff0477ac */ /* 0x000e220008000a00 */
[----:B------:R-:W4:Y:S01]  /*0080*/  S2R R13, SR_CTAID.Y ;  /* 0x00000000000d7919 */ /* 0x000f220000002600 */
[----:B------:R-:W-:Y:S01]  /*0090*/  MOV R0, 0x0 ;  /* 0x0000000000007802 */ /* 0x000fe20000000f00 */
[----:B------:R-:W5:Y:S01]  /*00a0*/  LDCU.64 UR8, c[0x4][0x8] ;  /* 0x01000100ff0877ac */ /* 0x000f620008000a00 */
[----:B-1----:R-:W-:-:S04]  /*00b0*/  IMAD R11, R12, UR7, R10 ;  /* 0x000000070c0b7c24 */ /* 0x002fc8000f8e020a */
[----:B--2---:R-:W-:-:S06]  /*00c0*/  IMAD.WIDE R2, R11, 0x4, R2 ;  /* 0x000000040b027825 */ /* 0x004fcc00078e0202 */
[----:B0-----:R-:W2:Y:S01]  /*00d0*/  LDG.E R2, desc[UR4][R2.64] ;  /* 0x0000000402027981 */ /* 0x001ea2000c1e1900 */
[----:B------:R-:W0:Y:S01]  /*00e0*/  LDCU UR4, c[0x0][0x2f8] ;  /* 0x00005f00ff0477ac */ /* 0x000e220008000800 */
[----:B------:R1:W1:Y:S01]  /*00f0*/  LDC.64 R8, c[0x4][R0] ;  /* 0x0100000000087b82 */ /* 0x0002620000000a00 */
[----:B-----5:R-:W-:Y:S01]  /*0100*/  IMAD.U32 R4, RZ, RZ, UR8 ;  /* 0x00000008ff047e24 */ /* 0x020fe2000f8e00ff */
[----:B----4-:R4:W-:Y:S01]  /*0110*/  STL.64 [R1], R12 ;  /* 0x0000000c01007387 */ /* 0x0109e20000100a00 */
[----:B------:R-:W-:-:S03]  /*0120*/  MOV R5, UR9 ;  /* 0x0000000900057c02 */ /* 0x000fc60008000f00 */
[----:B------:R4:W-:Y:S01]  /*0130*/  STL.64 [R1+0x8], R10 ;  /* 0x0000080a01007387 */ /* 0x0009e20000100a00 */
[----:B0-----:R-:W-:-:S04]  /*0140*/  IADD3 R6, P0, PT, R1, UR4, RZ ;  /* 0x0000000401067c10 */ /* 0x001fc8000ff1e0ff */
[----:B---3--:R-:W-:Y:S01]  /*0150*/  IADD3.X R7, PT, PT, RZ, UR6, RZ, P0, !PT ;  /* 0x00000006ff077c10 */ /* 0x008fe200087fe4ff */
[----:B-12---:R4:W-:Y:S08]  /*0160*/  STL [R1+0x10], R2 ;  /* 0x0000100201007387 */ /* 0x0069f00000100800 */
[----:B------:R-:W-:-:S07]  /*0170*/  LEPC R20, `(.L_x_0) ;  /* 0x000000001014794e */ /* 0x000fce0000000000 */
[----:B----4-:R-:W-:Y:S05]  /*0180*/  CALL.ABS.NOINC R8 ;  /* 0x0000000008007343 */ /* 0x010fea0003c00000 */
.L_x_0:
[----:B------:R-:W-:Y:S05]  /*0190*/  EXIT ;  /* 0x000000000000794d */ /* 0x000fea0003800000 */
.L_x_1:
[----:B------:R-:W-:-:S00]  /*01a0*/  BRA `(.L_x_1) ;  /* 0xfffffffc00fc7947 */ /* 0x000fc0000383ffff */
[----:B------:R-:W-:-:S00]  /*01b0*/  NOP ;  /* 0x0000000000007918 */ /* 0x000fc00000000000 */
        /* <DEDUP_REMOVED lines=12> */
.L_x_2:


//--------------------- .nv.global.init           --------------------------
	.section	.nv.global.init,"aw",@progbits
.nv.global.init:
	.type		$str,@object
	.size		$str,(.L_0 - $str)
$str:
        /*0000*/ 	.byte	0x62, 0x6c, 0x6f, 0x63, 0x6b, 0x49, 0x64, 0x78, 0x2e, 0x78, 0x20, 0x3a, 0x20, 0x25, 0x64, 0x2c
        /*0010*/ 	.byte	0x20, 0x62, 0x6c, 0x6f, 0x63, 0x6b, 0x49, 0x64, 0x78, 0x2e, 0x79, 0x20, 0x3a, 0x20, 0x25, 0x64
        /*0020*/ 	.byte	0x2c, 0x20, 0x74, 0x68, 0x72, 0x65, 0x61, 0x64, 0x49, 0x64, 0x78, 0x2e, 0x78, 0x20, 0x3a, 0x20
        /*0030*/ 	.byte	0x25, 0x64, 0x2c, 0x20, 0x67, 0x69, 0x64, 0x20, 0x3a, 0x20, 0x25, 0x64, 0x2c, 0x20, 0x76, 0x61
        /*0040*/ 	.byte	0x6c, 0x75, 0x65, 0x20, 0x3a, 0x20, 0x25, 0x64, 0x20, 0x0a, 0x00
.L_0:


//--------------------- .nv.shared.reserved.0     --------------------------
	.section	.nv.shared.reserved.0,"aw",@nobits
	.weak		__nv_reservedSMEM_offset_0_alias
	.size		__nv_reservedSMEM_offset_0_alias, 0, 64
	.other		__nv_reservedSMEM_offset_0_alias,@"STO_CUDA_RESERVED_SHARED STV_DEFAULT"
__nv_reservedSMEM_offset_0_alias:
	.zero		0
	.zero		64


//--------------------- .nv.constant0._Z25unique_gid_calculation_2dPi --------------------------
	.section	.nv.constant0._Z25unique_gid_calculation_2dPi,"a",@progbits
	.sectionflags	@""
	.align	4
.nv.constant0._Z25unique_gid_calculation_2dPi:
	.zero		904


//--------------------- SYMBOLS --------------------------

	.type		.nv.reservedSmem.offset0,@object
	.size		.nv.reservedSmem.offset0,0x4
	.type		vprintf,@function
